	.headerflags	@"EF_CUDA_TEXMODE_UNIFIED EF_CUDA_64BIT_ADDRESS EF_CUDA_ACCELERATORS EF_CUDA_SM90 EF_CUDA_VIRTUAL_SM(EF_CUDA_SM90)"
	.elftype	@"ET_EXEC"


//--------------------- .nv.info                  --------------------------
	.section	.nv.info,"",@"SHT_CUDA_INFO"
	.align	4


	//----- nvinfo : EIATTR_REGCOUNT
	.align		4
        /*0000*/ 	.byte	0x04, 0x2f
        /*0002*/ 	.short	(.L_3 - .L_2)
	.align		4
.L_2:
        /*0004*/ 	.word	index@(triton_poi_fused__native_batch_norm_legit_no_training_leaky_relu_0)
        /*0008*/ 	.word	0x00000016


	//----- nvinfo : EIATTR_MIN_STACK_SIZE
	.align		4
.L_3:
        /*000c*/ 	.byte	0x04, 0x12
        /*000e*/ 	.short	(.L_5 - .L_4)
	.align		4
.L_4:
        /*0010*/ 	.word	index@(triton_poi_fused__native_batch_norm_legit_no_training_leaky_relu_0)
        /*0014*/ 	.word	0x00000000


	//----- nvinfo : EIATTR_FRAME_SIZE
	.align		4
.L_5:
        /*0018*/ 	.byte	0x04, 0x11
        /*001a*/ 	.short	(.L_7 - .L_6)
	.align		4
.L_6:
        /*001c*/ 	.word	index@(triton_poi_fused__native_batch_norm_legit_no_training_leaky_relu_0)
        /*0020*/ 	.word	0x00000000


	//----- nvinfo : EIATTR_MIN_STACK_SIZE
	.align		4
.L_7:
        /*0024*/ 	.byte	0x04, 0x12
        /*0026*/ 	.short	(.L_9 - .L_8)
	.align		4
.L_8:
        /*0028*/ 	.word	index@(triton_poi_fused__native_batch_norm_legit_no_training_leaky_relu_0)
        /*002c*/ 	.word	0x00000000
.L_9:


//--------------------- .nv.info.triton_poi_fused__native_batch_norm_legit_no_training_leaky_relu_0 --------------------------
	.section	.nv.info.triton_poi_fused__native_batch_norm_legit_no_training_leaky_relu_0,"",@"SHT_CUDA_INFO"
	.sectionflags	@""
	.align	4


	//----- nvinfo : EIATTR_CUDA_API_VERSION
	.align		4
        /*0000*/ 	.byte	0x04, 0x37
        /*0002*/ 	.short	(.L_11 - .L_10)
.L_10:
        /*0004*/ 	.word	0x0000007c


	//----- nvinfo : EIATTR_KPARAM_INFO
	.align		4
.L_11:
        /*0008*/ 	.byte	0x04, 0x17
        /*000a*/ 	.short	(.L_13 - .L_12)
.L_12:
        /*000c*/ 	.word	0x00000000
        /*0010*/ 	.short	0x0006
        /*0012*/ 	.short	0x0030
        /*0014*/ 	.byte	0x00, 0xf0, 0x11, 0x00


	//----- nvinfo : EIATTR_KPARAM_INFO
	.align		4
.L_13:
        /*0018*/ 	.byte	0x04, 0x17
        /*001a*/ 	.short	(.L_15 - .L_14)
.L_14:
        /*001c*/ 	.word	0x00000000
        /*0020*/ 	.short	0x0005
        /*0022*/ 	.short	0x0028
        /*0024*/ 	.byte	0x00, 0xf4, 0x21, 0x00


	//----- nvinfo : EIATTR_KPARAM_INFO
	.align		4
.L_15:
        /*0028*/ 	.byte	0x04, 0x17
        /*002a*/ 	.short	(.L_17 - .L_16)
.L_16:
        /*002c*/ 	.word	0x00000000
        /*0030*/ 	.short	0x0004
        /*0032*/ 	.short	0x0020
        /*0034*/ 	.byte	0x00, 0xf4, 0x21, 0x00


	//----- nvinfo : EIATTR_KPARAM_INFO
	.align		4
.L_17:
        /*0038*/ 	.byte	0x04, 0x17
        /*003a*/ 	.short	(.L_19 - .L_18)
.L_18:
        /*003c*/ 	.word	0x00000000
        /*0040*/ 	.short	0x0003
        /*0042*/ 	.short	0x0018
        /*0044*/ 	.byte	0x00, 0xf4, 0x21, 0x00


	//----- nvinfo : EIATTR_KPARAM_INFO
	.align		4
.L_19:
        /*0048*/ 	.byte	0x04, 0x17
        /*004a*/ 	.short	(.L_21 - .L_20)
.L_20:
        /*004c*/ 	.word	0x00000000
        /*0050*/ 	.short	0x0002
        /*0052*/ 	.short	0x0010
        /*0054*/ 	.byte	0x00, 0xf4, 0x21, 0x00


	//----- nvinfo : EIATTR_KPARAM_INFO
	.align		4
.L_21:
        /*0058*/ 	.byte	0x04, 0x17
        /*005a*/ 	.short	(.L_23 - .L_22)
.L_22:
        /*005c*/ 	.word	0x00000000
        /*0060*/ 	.short	0x0001
        /*0062*/ 	.short	0x0008
        /*0064*/ 	.byte	0x00, 0xf4, 0x21, 0x00


	//----- nvinfo : EIATTR_KPARAM_INFO
	.align		4
.L_23:
        /*0068*/ 	.byte	0x04, 0x17
        /*006a*/ 	.short	(.L_25 - .L_24)
.L_24:
        /*006c*/ 	.word	0x00000000
        /*0070*/ 	.short	0x0000
        /*0072*/ 	.short	0x0000
        /*0074*/ 	.byte	0x00, 0xf4, 0x21, 0x00


	//----- nvinfo : EIATTR_SPARSE_MMA_MASK
	.align		4
.L_25:
        /*0078*/ 	.byte	0x03, 0x50
        /*007a*/ 	.short	0x0000


	//----- nvinfo : EIATTR_MAXREG_COUNT
	.align		4
        /*007c*/ 	.byte	0x03, 0x1b
        /*007e*/ 	.short	0x00ff


	//----- nvinfo : EIATTR_EXIT_INSTR_OFFSETS
	.align		4
        /*0080*/ 	.byte	0x04, 0x1c
        /*0082*/ 	.short	(.L_27 - .L_26)


	//   ....[0]....
.L_26:
        /*0084*/ 	.word	0x00000480


	//   ....[1]....
        /*0088*/ 	.word	0x000004a0


	//----- nvinfo : EIATTR_REQNTID
	.align		4
.L_27:
        /*008c*/ 	.byte	0x04, 0x10
        /*008e*/ 	.short	(.L_29 - .L_28)
.L_28:
        /*0090*/ 	.word	0x00000080
        /*0094*/ 	.word	0x00000001
        /*0098*/ 	.word	0x00000001


	//----- nvinfo : EIATTR_CBANK_PARAM_SIZE
	.align		4
.L_29:
        /*009c*/ 	.byte	0x03, 0x19
        /*009e*/ 	.short	0x0034


	//----- nvinfo : EIATTR_PARAM_CBANK
	.align		4
        /*00a0*/ 	.byte	0x04, 0x0a
        /*00a2*/ 	.short	(.L_31 - .L_30)
	.align		4
.L_30:
        /*00a4*/ 	.word	index@(.nv.constant0.triton_poi_fused__native_batch_norm_legit_no_training_leaky_relu_0)
        /*00a8*/ 	.short	0x0210
        /*00aa*/ 	.short	0x0034


	//----- nvinfo : EIATTR_SW_WAR
	.align		4
.L_31:
        /*00ac*/ 	.byte	0x04, 0x36
        /*00ae*/ 	.short	(.L_33 - .L_32)
.L_32:
        /*00b0*/ 	.word	0x00000008
.L_33:


//--------------------- .nv.callgraph             --------------------------
	.section	.nv.callgraph,"",@"SHT_CUDA_CALLGRAPH"
	.align	4
	.sectionentsize	8
	.align		4
        /*0000*/ 	.word	0x00000000
	.align		4
        /*0004*/ 	.word	0xffffffff
	.align		4
        /*0008*/ 	.word	0x00000000
	.align		4
        /*000c*/ 	.word	0xfffffffe
	.align		4
        /*0010*/ 	.word	0x00000000
	.align		4
        /*0014*/ 	.word	0xfffffffd
	.align		4
        /*0018*/ 	.word	0x00000000
	.align		4
        /*001c*/ 	.word	0xfffffffc


//--------------------- .nv.constant4             --------------------------
	.section	.nv.constant4,"a",@progbits
	.align	8
	.align		8
.nv.constant4:
        /*0000*/ 	.dword	_$_str
	.align		8
        /*0008*/ 	.dword	_$_str_$_2


//--------------------- .text.triton_poi_fused__native_batch_norm_legit_no_training_leaky_relu_0 --------------------------
	.section	.text.triton_poi_fused__native_batch_norm_legit_no_training_leaky_relu_0,"ax",@progbits
	.align	128
        .global         triton_poi_fused__native_batch_norm_legit_no_training_leaky_relu_0
        .type           triton_poi_fused__native_batch_norm_legit_no_training_leaky_relu_0,@function
        .size           triton_poi_fused__native_batch_norm_legit_no_training_leaky_relu_0,(.L_x_1 - triton_poi_fused__native_batch_norm_legit_no_training_leaky_relu_0)
        .other          triton_poi_fused__native_batch_norm_legit_no_training_leaky_relu_0,@"STO_CUDA_ENTRY STV_DEFAULT"
triton_poi_fused__native_batch_norm_legit_no_training_leaky_relu_0:
.text.triton_poi_fused__native_batch_norm_legit_no_training_leaky_relu_0:
[----:B------:R-:W0:Y:S01]  /*0000*/  LDC R1, c[0x0][0x28] ;  /* 0x00000a00ff017b82 */ /* 0x000e220000000800 */
[----:B------:R-:W1:Y:S07]  /*0010*/  S2R R0, SR_TID.X ;  /* 0x0000000000007919 */ /* 0x000e6e0000002100 */
[----:B------:R-:W2:Y:S01]  /*0020*/  LDC.64 R8, c[0x0][0x228] ;  /* 0x00008a00ff087b82 */ /* 0x000ea20000000a00 */
[----:B------:R-:W-:Y:S01]  /*0030*/  ULDC.64 UR4, c[0x0][0x208] ;  /* 0x0000820000047ab9 */ /* 0x000fe20000000a00 */
[----:B------:R-:W3:Y:S06]  /*0040*/  S2R R5, SR_CTAID.X ;  /* 0x0000000000057919 */ /* 0x000eec0000002500 */
[----:B------:R-:W4:Y:S08]  /*0050*/  LDC.64 R12, c[0x0][0x218] ;  /* 0x00008600ff0c7b82 */ /* 0x000f300000000a00 */
[----:B------:R-:W5:Y:S08]  /*0060*/  LDC.64 R14, c[0x0][0x220] ;  /* 0x00008800ff0e7b82 */ /* 0x000f700000000a00 */
[----:B------:R-:W4:Y:S01]  /*0070*/  LDC.64 R16, c[0x0][0x230] ;  /* 0x00008c00ff107b82 */ /* 0x000f220000000a00 */
[----:B-1----:R-:W-:-:S07]  /*0080*/  SHF.L.U32 R0, R0, 0x1, RZ ;  /* 0x0000000100007819 */ /* 0x002fce00000006ff */
[----:B------:R-:W1:Y:S01]  /*0090*/  LDC.64 R18, c[0x0][0x238] ;  /* 0x00008e00ff127b82 */ /* 0x000e620000000a00 */
[----:B---3--:R-:W-:Y:S02]  /*00a0*/  SHF.R.S32.HI R3, RZ, 0x17, R5 ;  /* 0x00000017ff037819 */ /* 0x008fe40000011405 */
[----:B------:R-:W-:Y:S02]  /*00b0*/  LOP3.LUT R0, R0, 0xfe, RZ, 0xc0, !PT ;  /* 0x000000fe00007812 */ /* 0x000fe400078ec0ff */
[----:B------:R-:W-:Y:S02]  /*00c0*/  SGXT R3, R3, 0x1 ;  /* 0x000000010303781a */ /* 0x000fe40000000200 */
[----:B------:R-:W-:Y:S02]  /*00d0*/  LEA R0, R5, R0, 0x8 ;  /* 0x0000000005007211 */ /* 0x000fe400078e40ff */
[----:B------:R-:W-:Y:S02]  /*00e0*/  CS2R R4, SRZ ;  /* 0x0000000000047805 */ /* 0x000fe4000001ff00 */
[----:B------:R-:W-:-:S02]  /*00f0*/  LEA.HI R3, R3, R0, RZ, 0x4 ;  /* 0x0000000003037211 */ /* 0x000fc400078f20ff */
[----:B------:R-:W-:Y:S02]  /*0100*/  ISETP.GE.AND P0, PT, R0, 0x100, PT ;  /* 0x000001000000780c */ /* 0x000fe40003f06270 */
[----:B------:R-:W-:-:S04]  /*0110*/  SHF.R.S32.HI R3, RZ, 0x4, R3 ;  /* 0x00000004ff037819 */ /* 0x000fc80000011403 */
[----:B------:R-:W-:-:S04]  /*0120*/  LEA.HI R2, R3, R3, RZ, 0x2 ;  /* 0x0000000303027211 */ /* 0x000fc800078f10ff */
[----:B------:R-:W-:-:S04]  /*0130*/  LOP3.LUT R2, R2, 0xfffffffc, RZ, 0xc0, !PT ;  /* 0xfffffffc02027812 */ /* 0x000fc800078ec0ff */
[----:B------:R-:W-:-:S05]  /*0140*/  IADD3 R11, R3, -R2, RZ ;  /* 0x80000002030b7210 */ /* 0x000fca0007ffe0ff */
[----:B--2---:R-:W-:-:S05]  /*0150*/  IMAD.WIDE R8, R11, 0x4, R8 ;  /* 0x000000040b087825 */ /* 0x004fca00078e0208 */
[----:B------:R-:W2:Y:S04]  /*0160*/  @!P0 LDG.E.EL R4, desc[UR4][R8.64] ;  /* 0x0000000408048981 */ /* 0x000ea8000c2e1900 */
[----:B------:R3:W2:Y:S01]  /*0170*/  @!P0 LDG.E.EL R5, desc[UR4][R8.64] ;  /* 0x0000000408058981 */ /* 0x0006a2000c2e1900 */
[----:B------:R-:W-:Y:S02]  /*0180*/  CS2R R6, SRZ ;  /* 0x0000000000067805 */ /* 0x000fe4000001ff00 */
[----:B------:R-:W-:Y:S01]  /*0190*/  CS2R R2, SRZ ;  /* 0x0000000000027805 */ /* 0x000fe2000001ff00 */
[----:B----4-:R-:W-:-:S04]  /*01a0*/  IMAD.WIDE R12, R0, 0x4, R12 ;  /* 0x00000004000c7825 */ /* 0x010fc800078e020c */
[C---:B-----5:R-:W-:Y:S01]  /*01b0*/  IMAD.WIDE R14, R11.reuse, 0x4, R14 ;  /* 0x000000040b0e7825 */ /* 0x060fe200078e020e */
[----:B------:R-:W4:Y:S01]  /*01c0*/  @!P0 LDG.E.64 R2, desc[UR4][R12.64] ;  /* 0x000000040c028981 */ /* 0x000f22000c1e1b00 */
[----:B---3--:R-:W-:Y:S02]  /*01d0*/  CS2R R8, SRZ ;  /* 0x0000000000087805 */ /* 0x008fe4000001ff00 */
[C---:B0-----:R-:W-:Y:S01]  /*01e0*/  IMAD.WIDE R16, R11.reuse, 0x4, R16 ;  /* 0x000000040b107825 */ /* 0x041fe200078e0210 */
[----:B------:R-:W4:Y:S03]  /*01f0*/  @!P0 LDG.E.EL R7, desc[UR4][R14.64] ;  /* 0x000000040e078981 */ /* 0x000f26000c2e1900 */
[----:B-1----:R-:W-:Y:S01]  /*0200*/  IMAD.WIDE R18, R11, 0x4, R18 ;  /* 0x000000040b127825 */ /* 0x002fe200078e0212 */
[----:B------:R0:W3:Y:S01]  /*0210*/  @!P0 LDG.E.EL R6, desc[UR4][R14.64] ;  /* 0x000000040e068981 */ /* 0x0000e2000c2e1900 */
[----:B------:R-:W-:-:S03]  /*0220*/  CS2R R10, SRZ ;  /* 0x00000000000a7805 */ /* 0x000fc6000001ff00 */
[----:B------:R-:W5:Y:S04]  /*0230*/  @!P0 LDG.E.EL R9, desc[UR4][R18.64] ;  /* 0x0000000412098981 */ /* 0x000f68000c2e1900 */
[----:B------:R-:W5:Y:S04]  /*0240*/  @!P0 LDG.E.EL R10, desc[UR4][R16.64] ;  /* 0x00000004100a8981 */ /* 0x000f68000c2e1900 */
[----:B------:R-:W3:Y:S04]  /*0250*/  @!P0 LDG.E.EL R11, desc[UR4][R16.64] ;  /* 0x00000004100b8981 */ /* 0x000ee8000c2e1900 */
[----:B------:R-:W3:Y:S01]  /*0260*/  @!P0 LDG.E.EL R8, desc[UR4][R18.64] ;  /* 0x0000000412088981 */ /* 0x000ee2000c2e1900 */
[----:B0-----:R-:W-:Y:S01]  /*0270*/  HFMA2.MMA R14, -RZ, RZ, 1.625, 0 ;  /* 0x3e800000ff0e7435 */ /* 0x001fe200000001ff */
[----:B--2---:R-:W-:Y:S01]  /*0280*/  FADD R4, R4, 9.9999997473787516356e-06 ;  /* 0x3727c5ac04047421 */ /* 0x004fe20000000000 */
[----:B------:R-:W-:-:S03]  /*0290*/  FADD R5, R5, 9.9999997473787516356e-06 ;  /* 0x3727c5ac05057421 */ /* 0x000fc60000000000 */
[----:B------:R-:W0:Y:S08]  /*02a0*/  MUFU.SQRT R12, R4 ;  /* 0x00000004000c7308 */ /* 0x000e300000002000 */
[----:B------:R-:W1:Y:S01]  /*02b0*/  MUFU.SQRT R13, R5 ;  /* 0x00000005000d7308 */ /* 0x000e620000002000 */
[C---:B0-----:R-:W-:Y:S02]  /*02c0*/  FSETP.GT.AND P1, PT, R12.reuse, 8.50705917302346158658e+37, PT ;  /* 0x7e8000000c00780b */ /* 0x041fe40003f24000 */
[----:B------:R-:W-:-:S02]  /*02d0*/  FSETP.GEU.AND P3, PT, R12, 1.175494350822287508e-38, PT ;  /* 0x008000000c00780b */ /* 0x000fc40003f6e000 */
[C---:B-1----:R-:W-:Y:S02]  /*02e0*/  FSETP.GT.AND P2, PT, R13.reuse, 8.50705917302346158658e+37, PT ;  /* 0x7e8000000d00780b */ /* 0x042fe40003f44000 */
[----:B------:R-:W-:-:S07]  /*02f0*/  FSETP.GEU.AND P4, PT, R13, 1.175494350822287508e-38, PT ;  /* 0x008000000d00780b */ /* 0x000fce0003f8e000 */
[----:B------:R-:W-:-:S04]  /*0300*/  @P1 FMUL R12, R12, 0.25 ;  /* 0x3e8000000c0c1820 */ /* 0x000fc80000400000 */
[----:B------:R-:W-:Y:S01]  /*0310*/  @!P3 FMUL R12, R12, 16777216 ;  /* 0x4b8000000c0cb820 */ /* 0x000fe20000400000 */
[----:B------:R-:W-:-:S04]  /*0320*/  @P2 FMUL R13, R13, 0.25 ;  /* 0x3e8000000d0d2820 */ /* 0x000fc80000400000 */
[----:B------:R-:W-:Y:S01]  /*0330*/  @!P4 FMUL R13, R13, 16777216 ;  /* 0x4b8000000d0dc820 */ /* 0x000fe20000400000 */
[----:B------:R-:W0:Y:S01]  /*0340*/  MUFU.RCP R12, R12 ;  /* 0x0000000c000c7308 */ /* 0x000e220000001000 */
[----:B------:R-:W-:-:S07]  /*0350*/  FSEL R5, R14, 1, P1 ;  /* 0x3f8000000e057808 */ /* 0x000fce0000800000 */
[----:B------:R-:W1:Y:S01]  /*0360*/  MUFU.RCP R13, R13 ;  /* 0x0000000d000d7308 */ /* 0x000e620000001000 */
[----:B------:R-:W-:Y:S01]  /*0370*/  FSEL R14, R14, 1, P2 ;  /* 0x3f8000000e0e7808 */ /* 0x000fe20001000000 */
[----:B------:R-:W-:-:S04]  /*0380*/  @!P3 FMUL R5, R5, 16777216 ;  /* 0x4b8000000505b820 */ /* 0x000fc80000400000 */
[----:B------:R-:W-:Y:S01]  /*0390*/  @!P4 FMUL R14, R14, 16777216 ;  /* 0x4b8000000e0ec820 */ /* 0x000fe20000400000 */
[----:B0-----:R-:W-:Y:S01]  /*03a0*/  FMUL R4, R12, R5 ;  /* 0x000000050c047220 */ /* 0x001fe20000400000 */
[----:B----4-:R-:W-:Y:S01]  /*03b0*/  FADD R7, -R7, R2 ;  /* 0x0000000207077221 */ /* 0x010fe20000000100 */
[----:B---3--:R-:W-:Y:S02]  /*03c0*/  FADD R6, -R6, R3 ;  /* 0x0000000306067221 */ /* 0x008fe40000000100 */
[----:B------:R-:W0:Y:S01]  /*03d0*/  LDC.64 R2, c[0x0][0x210] ;  /* 0x00008400ff027b82 */ /* 0x000e220000000a00 */
[----:B-1----:R-:W-:Y:S01]  /*03e0*/  FMUL R5, R13, R14 ;  /* 0x0000000e0d057220 */ /* 0x002fe20000400000 */
[----:B------:R-:W-:-:S03]  /*03f0*/  FMUL R4, R7, R4 ;  /* 0x0000000407047220 */ /* 0x000fc60000400000 */
[----:B------:R-:W-:Y:S01]  /*0400*/  FMUL R5, R6, R5 ;  /* 0x0000000506057220 */ /* 0x000fe20000400000 */
[----:B-----5:R-:W-:-:S03]  /*0410*/  FFMA R4, R4, R10, R9 ;  /* 0x0000000a04047223 */ /* 0x020fc60000000009 */
[----:B------:R-:W-:Y:S02]  /*0420*/  FFMA R5, R5, R11, R8 ;  /* 0x0000000b05057223 */ /* 0x000fe40000000008 */
[----:B------:R-:W-:-:S03]  /*0430*/  FSETP.GT.AND P1, PT, R4, RZ, PT ;  /* 0x000000ff0400720b */ /* 0x000fc60003f24000 */
[----:B------:R-:W-:Y:S01]  /*0440*/  FSETP.GT.AND P2, PT, R5, RZ, PT ;  /* 0x000000ff0500720b */ /* 0x000fe20003f44000 */
[----:B0-----:R-:W-:-:S09]  /*0450*/  IMAD.WIDE R2, R0, 0x4, R2 ;  /* 0x0000000400027825 */ /* 0x001fd200078e0202 */
[----:B------:R-:W-:-:S03]  /*0460*/  @!P1 FMUL R4, R4, 0.0099999997764825820923 ;  /* 0x3c23d70a04049820 */ /* 0x000fc60000400000 */
[----:B------:R-:W-:Y:S01]  /*0470*/  @!P2 FMUL R5, R5, 0.0099999997764825820923 ;  /* 0x3c23d70a0505a820 */ /* 0x000fe20000400000 */
[----:B------:R-:W-:Y:S06]  /*0480*/  @P0 EXIT ;  /* 0x000000000000094d */ /* 0x000fec0003800000 */
[----:B------:R-:W-:Y:S01]  /*0490*/  STG.E.64 desc[UR4][R2.64], R4 ;  /* 0x0000000402007986 */ /* 0x000fe2000c101b04 */
[----:B------:R-:W-:Y:S05]  /*04a0*/  EXIT ;  /* 0x000000000000794d */ /* 0x000fea0003800000 */
.L_x_0:
[----:B------:R-:W-:-:S00]  /*04b0*/  BRA `(.L_x_0) ;  /* 0xfffffffc00fc7947 */ /* 0x000fc0000383ffff */
[----:B------:R-:W-:-:S00]  /*04c0*/  NOP ;  /* 0x0000000000007918 */ /* 0x000fc00000000000 */
        /* <DEDUP_REMOVED lines=11> */
.L_x_1:


//--------------------- .nv.global.init           --------------------------
	.section	.nv.global.init,"aw",@progbits
.nv.global.init:
	.type		_$_str,@object
	.size		_$_str,(_$_str_$_2 - _$_str)
_$_str:
        /*0000*/ 	.byte	0x5f, 0x5f, 0x43, 0x55, 0x44, 0x41, 0x5f, 0x46, 0x54, 0x5a, 0x00
	.type		_$_str_$_2,@object
	.size		_$_str_$_2,(.L_1 - _$_str_$_2)
_$_str_$_2:
        /*000b*/ 	.byte	0x5f, 0x5f, 0x43, 0x55, 0x44, 0x41, 0x5f, 0x50, 0x52, 0x45, 0x43, 0x5f, 0x53, 0x51, 0x52, 0x54
        /*001b*/ 	.byte	0x00
.L_1:


//--------------------- .nv.constant0.triton_poi_fused__native_batch_norm_legit_no_training_leaky_relu_0 --------------------------
	.section	.nv.constant0.triton_poi_fused__native_batch_norm_legit_no_training_leaky_relu_0,"a",@progbits
	.sectionflags	@""
	.align	4
.nv.constant0.triton_poi_fused__native_batch_norm_legit_no_training_leaky_relu_0:
	.zero		580
